//
// Generated by NVIDIA NVVM Compiler
//
// Compiler Build ID: CL-36424714
// Cuda compilation tools, release 13.0, V13.0.88
// Based on NVVM 20.0.0
//

.version 9.0
.target sm_100
.address_size 64

	// .globl	_Z20gaussian_eliminationPfii
// _ZZ20gaussian_eliminationPfiiE12local_matrix has been demoted

.visible .entry _Z20gaussian_eliminationPfii(
	.param .u64 .ptr .align 1 _Z20gaussian_eliminationPfii_param_0,
	.param .u32 _Z20gaussian_eliminationPfii_param_1,
	.param .u32 _Z20gaussian_eliminationPfii_param_2
)
{
	.reg .pred 	%p<7>;
	.reg .b32 	%r<33>;
	.reg .b32 	%f<10>;
	.reg .b64 	%rd<5>;
	// demoted variable
	.shared .align 4 .b8 _ZZ20gaussian_eliminationPfiiE12local_matrix[4096];
	ld.param.u64 	%rd2, [_Z20gaussian_eliminationPfii_param_0];
	ld.param.u32 	%r6, [_Z20gaussian_eliminationPfii_param_1];
	ld.param.u32 	%r5, [_Z20gaussian_eliminationPfii_param_2];
	cvta.to.global.u64 	%rd3, %rd2;
	mov.u32 	%r7, %ctaid.x;
	mov.u32 	%r8, %ntid.x;
	mov.u32 	%r9, %tid.x;
	mad.lo.s32 	%r1, %r7, %r8, %r9;
	mov.u32 	%r10, %ctaid.y;
	mov.u32 	%r11, %ntid.y;
	mov.u32 	%r12, %tid.y;
	mad.lo.s32 	%r13, %r10, %r11, %r12;
	max.s32 	%r14, %r1, %r13;
	setp.lt.s32 	%p1, %r14, %r6;
	setp.ge.s32 	%p2, %r14, %r6;
	mad.lo.s32 	%r15, %r6, %r1, %r13;
	mul.wide.s32 	%rd4, %r15, 4;
	add.s64 	%rd1, %rd3, %rd4;
	shl.b32 	%r16, %r9, 7;
	mov.u32 	%r17, _ZZ20gaussian_eliminationPfiiE12local_matrix;
	add.s32 	%r18, %r17, %r16;
	shl.b32 	%r19, %r12, 2;
	add.s32 	%r3, %r18, %r19;
	@%p2 bra 	$L__BB0_2;
	ld.global.f32 	%f1, [%rd1];
	st.shared.f32 	[%r3], %f1;
$L__BB0_2:
	setp.ge.s32 	%p3, %r13, %r6;
	bar.sync 	0;
	setp.le.s32 	%p4, %r1, %r5;
	or.pred  	%p5, %p4, %p3;
	@%p5 bra 	$L__BB0_4;
	not.b32 	%r20, %r5;
	add.s32 	%r21, %r1, %r20;
	shl.b32 	%r22, %r21, 7;
	add.s32 	%r24, %r17, %r22;
	shl.b32 	%r25, %r5, 2;
	add.s32 	%r26, %r24, %r25;
	ld.shared.f32 	%f2, [%r26];
	shl.b32 	%r27, %r5, 7;
	add.s32 	%r28, %r17, %r27;
	add.s32 	%r29, %r28, %r25;
	ld.shared.f32 	%f3, [%r29];
	div.rn.f32 	%f4, %f2, %f3;
	shl.b32 	%r30, %r13, 2;
	add.s32 	%r31, %r28, %r30;
	ld.shared.f32 	%f5, [%r31];
	mul.f32 	%f6, %f4, %f5;
	add.s32 	%r32, %r24, %r30;
	ld.shared.f32 	%f7, [%r32];
	sub.f32 	%f8, %f7, %f6;
	st.shared.f32 	[%r32], %f8;
$L__BB0_4:
	bar.sync 	0;
	not.pred 	%p6, %p1;
	@%p6 bra 	$L__BB0_6;
	ld.shared.f32 	%f9, [%r3];
	st.global.f32 	[%rd1], %f9;
$L__BB0_6:
	ret;

}


// ===== COMPILED SASS (sm_100) =====

	.target	sm_100

	.elftype	@"ET_EXEC"


//--------------------- .note.nv.tkinfo           --------------------------
	.section	.note.nv.tkinfo,"",@"SHT_NOTE"
	.sectionflags	@"SHF_NOTE_NV_TKINFO"
	.tkinfo
        /*0018*/ 	.word	0x00000002
        /*0030*/ 	.string	""
        /*0030*/ 	.string	"ptxas"
        /*0030*/ 	.string	"Cuda compilation tools, release 13.0, V13.0.88"
        /*0030*/ 	.string	"Build cuda_13.0.r13.0/compiler.36424714_0"
        /*0030*/ 	.string	"-arch sm_100 -m 64 "



//--------------------- .note.nv.cuinfo           --------------------------
	.section	.note.nv.cuinfo,"",@"SHT_NOTE"
	.sectionflags	@"SHF_NOTE_NV_CUINFO"
        /*0018*/ 	.short	0x0002
        /*001a*/ 	.short	0x0064
        /*001c*/ 	.short	0x0082
	.zero		2


//--------------------- .nv.info                  --------------------------
	.section	.nv.info,"",@"SHT_CUDA_INFO"
	.align	4


	//----- nvinfo : EIATTR_REGCOUNT
	.align		4
        /*0000*/ 	.byte	0x04, 0x2f
        /*0002*/ 	.short	(.L_1 - .L_0)
	.align		4
.L_0:
        /*0004*/ 	.word	index@(_Z20gaussian_eliminationPfii)
        /*0008*/ 	.word	0x00000014


	//----- nvinfo : EIATTR_FRAME_SIZE
	.align		4
.L_1:
        /*000c*/ 	.byte	0x04, 0x11
        /*000e*/ 	.short	(.L_3 - .L_2)
	.align		4
.L_2:
        /*0010*/ 	.word	index@($__internal_0_$__cuda_sm3x_div_rn_noftz_f32_slowpath)
        /*0014*/ 	.word	0x00000000


	//----- nvinfo : EIATTR_FRAME_SIZE
	.align		4
.L_3:
        /*0018*/ 	.byte	0x04, 0x11
        /*001a*/ 	.short	(.L_5 - .L_4)
	.align		4
.L_4:
        /*001c*/ 	.word	index@(_Z20gaussian_eliminationPfii)
        /*0020*/ 	.word	0x00000000


	//----- nvinfo : EIATTR_MIN_STACK_SIZE
	.align		4
.L_5:
        /*0024*/ 	.byte	0x04, 0x12
        /*0026*/ 	.short	(.L_7 - .L_6)
	.align		4
.L_6:
        /*0028*/ 	.word	index@(_Z20gaussian_eliminationPfii)
        /*002c*/ 	.word	0x00000000
.L_7:


//--------------------- .nv.compat                --------------------------
	.section	.nv.compat,"",@"SHT_CUDA_COMPAT_INFO"
	.align	4
        /*0000*/ 	.byte	0x02, 0x09, 0x00, 0x00, 0x02, 0x02, 0x01, 0x00, 0x02, 0x05, 0x05, 0x00, 0x03, 0x07, 0x01, 0x01
        /*0010*/ 	.byte	0x02, 0x03, 0x00, 0x00, 0x02, 0x06, 0x01, 0x00, 0x04, 0x0b, 0x08, 0x00, 0x01, 0x00, 0x00, 0x00
        /*0020*/ 	.byte	0x00, 0x00, 0x00, 0x00


//--------------------- .nv.info._Z20gaussian_eliminationPfii --------------------------
	.section	.nv.info._Z20gaussian_eliminationPfii,"",@"SHT_CUDA_INFO"
	.sectionflags	@""
	.align	4


	//----- nvinfo : EIATTR_CUDA_API_VERSION
	.align		4
        /*0000*/ 	.byte	0x04, 0x37
        /*0002*/ 	.short	(.L_9 - .L_8)
.L_8:
        /*0004*/ 	.word	0x00000082


	//----- nvinfo : EIATTR_KPARAM_INFO
	.align		4
.L_9:
        /*0008*/ 	.byte	0x04, 0x17
        /*000a*/ 	.short	(.L_11 - .L_10)
.L_10:
        /*000c*/ 	.word	0x00000000
        /*0010*/ 	.short	0x0002
        /*0012*/ 	.short	0x000c
        /*0014*/ 	.byte	0x00, 0xf0, 0x11, 0x00


	//----- nvinfo : EIATTR_KPARAM_INFO
	.align		4
.L_11:
        /*0018*/ 	.byte	0x04, 0x17
        /*001a*/ 	.short	(.L_13 - .L_12)
.L_12:
        /*001c*/ 	.word	0x00000000
        /*0020*/ 	.short	0x0001
        /*0022*/ 	.short	0x0008
        /*0024*/ 	.byte	0x00, 0xf0, 0x11, 0x00


	//----- nvinfo : EIATTR_KPARAM_INFO
	.align		4
.L_13:
        /*0028*/ 	.byte	0x04, 0x17
        /*002a*/ 	.short	(.L_15 - .L_14)
.L_14:
        /*002c*/ 	.word	0x00000000
        /*0030*/ 	.short	0x0000
        /*0032*/ 	.short	0x0000
        /*0034*/ 	.byte	0x00, 0xf5, 0x21, 0x00


	//----- nvinfo : EIATTR_SPARSE_MMA_MASK
	.align		4
.L_15:
        /*0038*/ 	.byte	0x03, 0x50
        /*003a*/ 	.short	0x0000


	//----- nvinfo : EIATTR_MAXREG_COUNT
	.align		4
        /*003c*/ 	.byte	0x03, 0x1b
        /*003e*/ 	.short	0x00ff


	//----- nvinfo : EIATTR_NUM_BARRIERS
	.align		4
        /*0040*/ 	.byte	0x02, 0x4c
        /*0042*/ 	.byte	0x01
	.zero		1


	//----- nvinfo : EIATTR_MERCURY_ISA_VERSION
	.align		4
        /*0044*/ 	.byte	0x03, 0x5f
        /*0046*/ 	.short	0x0101


	//----- nvinfo : EIATTR_VRC_CTA_INIT_COUNT
	.align		4
        /*0048*/ 	.byte	0x02, 0x4a
	.zero		1
	.zero		1


	//----- nvinfo : EIATTR_EXIT_INSTR_OFFSETS
	.align		4
        /*004c*/ 	.byte	0x04, 0x1c
        /*004e*/ 	.short	(.L_17 - .L_16)


	//   ....[0]....
.L_16:
        /*0050*/ 	.word	0x000003b0


	//   ....[1]....
        /*0054*/ 	.word	0x000003e0


	//----- nvinfo : EIATTR_CRS_STACK_SIZE
	.align		4
.L_17:
        /*0058*/ 	.byte	0x04, 0x1e
        /*005a*/ 	.short	(.L_19 - .L_18)
.L_18:
        /*005c*/ 	.word	0x00000000


	//----- nvinfo : EIATTR_CBANK_PARAM_SIZE
	.align		4
.L_19:
        /*0060*/ 	.byte	0x03, 0x19
        /*0062*/ 	.short	0x0010


	//----- nvinfo : EIATTR_PARAM_CBANK
	.align		4
        /*0064*/ 	.byte	0x04, 0x0a
        /*0066*/ 	.short	(.L_21 - .L_20)
	.align		4
.L_20:
        /*0068*/ 	.word	index@(.nv.constant0._Z20gaussian_eliminationPfii)
        /*006c*/ 	.short	0x0380
        /*006e*/ 	.short	0x0010


	//----- nvinfo : EIATTR_SW_WAR
	.align		4
.L_21:
        /*0070*/ 	.byte	0x04, 0x36
        /*0072*/ 	.short	(.L_23 - .L_22)
.L_22:
        /*0074*/ 	.word	0x00000008
.L_23:


//--------------------- .nv.callgraph             --------------------------
	.section	.nv.callgraph,"",@"SHT_CUDA_CALLGRAPH"
	.align	4
	.sectionentsize	8
	.align		4
        /*0000*/ 	.word	0x00000000
	.align		4
        /*0004*/ 	.word	0xffffffff
	.align		4
        /*0008*/ 	.word	0x00000000
	.align		4
        /*000c*/ 	.word	0xfffffffe
	.align		4
        /*0010*/ 	.word	0x00000000
	.align		4
        /*0014*/ 	.word	0xfffffffd
	.align		4
        /*0018*/ 	.word	0x00000000
	.align		4
        /*001c*/ 	.word	0xfffffffc


//--------------------- .text._Z20gaussian_eliminationPfii --------------------------
	.section	.text._Z20gaussian_eliminationPfii,"ax",@progbits
	.align	128
        .global         _Z20gaussian_eliminationPfii
        .type           _Z20gaussian_eliminationPfii,@function
        .size           _Z20gaussian_eliminationPfii,(.L_x_16 - _Z20gaussian_eliminationPfii)
        .other          _Z20gaussian_eliminationPfii,@"STO_CUDA_ENTRY STV_DEFAULT"
_Z20gaussian_eliminationPfii:
.text._Z20gaussian_eliminationPfii:
[----:B------:R-:W-:Y:S01]  /*0000*/  LDC R1, c[0x0][0x37c] ;  /* 0x0000df00ff017b82 */ /* 0x000fe20000000800 */
[----:B------:R-:W0:Y:S07]  /*0010*/  S2R R6, SR_TID.X ;  /* 0x0000000000067919 */ /* 0x000e2e0000002100 */
[----:B------:R-:W0:Y:S01]  /*0020*/  LDC R3, c[0x0][0x360] ;  /* 0x0000d800ff037b82 */ /* 0x000e220000000800 */
[----:B------:R-:W1:Y:S01]  /*0030*/  LDCU UR8, c[0x0][0x388] ;  /* 0x00007100ff0877ac */ /* 0x000e620008000800 */
[----:B------:R-:W2:Y:S01]  /*0040*/  S2R R9, SR_TID.Y ;  /* 0x0000000000097919 */ /* 0x000ea20000002200 */
[----:B------:R-:W3:Y:S05]  /*0050*/  LDCU.64 UR6, c[0x0][0x358] ;  /* 0x00006b00ff0677ac */ /* 0x000eea0008000a00 */
[----:B------:R-:W0:Y:S08]  /*0060*/  S2UR UR4, SR_CTAID.X ;  /* 0x00000000000479c3 */ /* 0x000e300000002500 */
[----:B------:R-:W2:Y:S08]  /*0070*/  S2UR UR5, SR_CTAID.Y ;  /* 0x00000000000579c3 */ /* 0x000eb00000002600 */
[----:B------:R-:W2:Y:S08]  /*0080*/  LDC R2, c[0x0][0x364] ;  /* 0x0000d900ff027b82 */ /* 0x000eb00000000800 */
[----:B------:R-:W4:Y:S01]  /*0090*/  LDC.64 R4, c[0x0][0x380] ;  /* 0x0000e000ff047b82 */ /* 0x000f220000000a00 */
[----:B0-----:R-:W-:-:S07]  /*00a0*/  IMAD R3, R3, UR4, R6 ;  /* 0x0000000403037c24 */ /* 0x001fce000f8e0206 */
[----:B------:R-:W0:Y:S01]  /*00b0*/  LDC R10, c[0x0][0x38c] ;  /* 0x0000e300ff0a7b82 */ /* 0x000e220000000800 */
[----:B--2---:R-:W-:-:S04]  /*00c0*/  IMAD R2, R2, UR5, R9 ;  /* 0x0000000502027c24 */ /* 0x004fc8000f8e0209 */
[C---:B-1----:R-:W-:Y:S01]  /*00d0*/  IMAD R7, R3.reuse, UR8, R2 ;  /* 0x0000000803077c24 */ /* 0x042fe2000f8e0202 */
[----:B------:R-:W-:-:S03]  /*00e0*/  VIMNMX R0, PT, PT, R3, R2, !PT ;  /* 0x0000000203007248 */ /* 0x000fc60007fe0100 */
[----:B----4-:R-:W-:Y:S01]  /*00f0*/  IMAD.WIDE R4, R7, 0x4, R4 ;  /* 0x0000000407047825 */ /* 0x010fe200078e0204 */
[----:B------:R-:W-:-:S13]  /*0100*/  ISETP.GE.AND P0, PT, R0, UR8, PT ;  /* 0x0000000800007c0c */ /* 0x000fda000bf06270 */
[----:B---3--:R-:W2:Y:S01]  /*0110*/  @!P0 LDG.E R7, desc[UR6][R4.64] ;  /* 0x0000000604078981 */ /* 0x008ea2000c1e1900 */
[----:B------:R-:W1:Y:S01]  /*0120*/  S2UR UR5, SR_CgaCtaId ;  /* 0x00000000000579c3 */ /* 0x000e620000008800 */
[----:B------:R-:W-:Y:S01]  /*0130*/  UMOV UR4, 0x400 ;  /* 0x0000040000047882 */ /* 0x000fe20000000000 */
[----:B------:R-:W-:Y:S01]  /*0140*/  ISETP.GE.AND P2, PT, R0, UR8, PT ;  /* 0x0000000800007c0c */ /* 0x000fe2000bf46270 */
[----:B------:R-:W-:Y:S01]  /*0150*/  BSSY.RECONVERGENT B0, `(.L_x_0) ;  /* 0x0000024000007945 */ /* 0x000fe20003800200 */
[----:B-1----:R-:W-:-:S06]  /*0160*/  ULEA UR4, UR5, UR4, 0x18 ;  /* 0x0000000405047291 */ /* 0x002fcc000f8ec0ff */
[----:B------:R-:W-:-:S05]  /*0170*/  LEA R6, R6, UR4, 0x7 ;  /* 0x0000000406067c11 */ /* 0x000fca000f8e38ff */
[----:B------:R-:W-:-:S05]  /*0180*/  IMAD R6, R9, 0x4, R6 ;  /* 0x0000000409067824 */ /* 0x000fca00078e0206 */
[----:B--2---:R1:W-:Y:S01]  /*0190*/  @!P0 STS [R6], R7 ;  /* 0x0000000706008388 */ /* 0x0043e20000000800 */
[----:B------:R-:W-:Y:S01]  /*01a0*/  BAR.SYNC.DEFER_BLOCKING 0x0 ;  /* 0x0000000000007b1d */ /* 0x000fe20000010000 */
[----:B------:R-:W-:-:S04]  /*01b0*/  ISETP.GE.AND P0, PT, R2, UR8, PT ;  /* 0x0000000802007c0c */ /* 0x000fc8000bf06270 */
[----:B0-----:R-:W-:-:S13]  /*01c0*/  ISETP.LE.OR P0, PT, R3, R10, P0 ;  /* 0x0000000a0300720c */ /* 0x001fda0000703670 */
[----:B-1----:R-:W-:Y:S05]  /*01d0*/  @P0 BRA `(.L_x_1) ;  /* 0x00000000006c0947 */ /* 0x002fea0003800000 */
[----:B------:R-:W-:Y:S01]  /*01e0*/  LEA R7, R10, UR4, 0x7 ;  /* 0x000000040a077c11 */ /* 0x000fe2000f8e38ff */
[----:B------:R-:W-:Y:S01]  /*01f0*/  BSSY.RECONVERGENT B1, `(.L_x_2) ;  /* 0x0000013000017945 */ /* 0x000fe20003800200 */
[----:B------:R-:W-:-:S03]  /*0200*/  LOP3.LUT R0, RZ, R10, RZ, 0x33, !PT ;  /* 0x0000000aff007212 */ /* 0x000fc600078e33ff */
[----:B------:R-:W-:Y:S02]  /*0210*/  IMAD R8, R10, 0x4, R7 ;  /* 0x000000040a087824 */ /* 0x000fe400078e0207 */
[----:B------:R-:W-:-:S03]  /*0220*/  IMAD.IADD R0, R3, 0x1, R0 ;  /* 0x0000000103007824 */ /* 0x000fc600078e0200 */
[----:B------:R-:W0:Y:S02]  /*0230*/  LDS R13, [R8] ;  /* 0x00000000080d7984 */ /* 0x000e240000000800 */
[----:B------:R-:W-:-:S05]  /*0240*/  LEA R9, R0, UR4, 0x7 ;  /* 0x0000000400097c11 */ /* 0x000fca000f8e38ff */
[----:B------:R-:W-:-:S06]  /*0250*/  IMAD R0, R10, 0x4, R9 ;  /* 0x000000040a007824 */ /* 0x000fcc00078e0209 */
[----:B------:R-:W1:Y:S01]  /*0260*/  LDS R0, [R0] ;  /* 0x0000000000007984 */ /* 0x000e620000000800 */
[----:B0-----:R-:W0:Y:S08]  /*0270*/  MUFU.RCP R10, R13 ;  /* 0x0000000d000a7308 */ /* 0x001e300000001000 */
[----:B-1----:R-:W1:Y:S01]  /*0280*/  FCHK P0, R0, R13 ;  /* 0x0000000d00007302 */ /* 0x002e620000000000 */
[----:B0-----:R-:W-:-:S04]  /*0290*/  FFMA R3, -R13, R10, 1 ;  /* 0x3f8000000d037423 */ /* 0x001fc8000000010a */
[----:B------:R-:W-:-:S04]  /*02a0*/  FFMA R3, R10, R3, R10 ;  /* 0x000000030a037223 */ /* 0x000fc8000000000a */
[----:B------:R-:W-:-:S04]  /*02b0*/  FFMA R10, R0, R3, RZ ;  /* 0x00000003000a7223 */ /* 0x000fc800000000ff */
[----:B------:R-:W-:-:S04]  /*02c0*/  FFMA R8, -R13, R10, R0 ;  /* 0x0000000a0d087223 */ /* 0x000fc80000000100 */
[----:B------:R-:W-:Y:S01]  /*02d0*/  FFMA R3, R3, R8, R10 ;  /* 0x0000000803037223 */ /* 0x000fe2000000000a */
[----:B-1----:R-:W-:Y:S06]  /*02e0*/  @!P0 BRA `(.L_x_3) ;  /* 0x00000000000c8947 */ /* 0x002fec0003800000 */
[----:B------:R-:W-:-:S07]  /*02f0*/  MOV R8, 0x310 ;  /* 0x0000031000087802 */ /* 0x000fce0000000f00 */
[----:B------:R-:W-:Y:S05]  /*0300*/  CALL.REL.NOINC `($__internal_0_$__cuda_sm3x_div_rn_noftz_f32_slowpath) ;  /* 0x0000000000387944 */ /* 0x000fea0003c00000 */
[----:B------:R-:W-:-:S07]  /*0310*/  IMAD.MOV.U32 R3, RZ, RZ, R0 ;  /* 0x000000ffff037224 */ /* 0x000fce00078e0000 */
.L_x_3:
[----:B------:R-:W-:Y:S05]  /*0320*/  BSYNC.RECONVERGENT B1 ;  /* 0x0000000000017941 */ /* 0x000fea0003800200 */
.L_x_2:
[C---:B------:R-:W-:Y:S02]  /*0330*/  IMAD R7, R2.reuse, 0x4, R7 ;  /* 0x0000000402077824 */ /* 0x040fe400078e0207 */
[----:B------:R-:W-:-:S03]  /*0340*/  IMAD R2, R2, 0x4, R9 ;  /* 0x0000000402027824 */ /* 0x000fc600078e0209 */
[----:B------:R-:W-:Y:S04]  /*0350*/  LDS R0, [R7] ;  /* 0x0000000007007984 */ /* 0x000fe80000000800 */
[----:B------:R-:W0:Y:S02]  /*0360*/  LDS R9, [R2] ;  /* 0x0000000002097984 */ /* 0x000e240000000800 */
[----:B0-----:R-:W-:-:S05]  /*0370*/  FFMA R3, R0, -R3, R9 ;  /* 0x8000000300037223 */ /* 0x001fca0000000009 */
[----:B------:R0:W-:Y:S02]  /*0380*/  STS [R2], R3 ;  /* 0x0000000302007388 */ /* 0x0001e40000000800 */
.L_x_1:
[----:B------:R-:W-:Y:S05]  /*0390*/  BSYNC.RECONVERGENT B0 ;  /* 0x0000000000007941 */ /* 0x000fea0003800200 */
.L_x_0:
[----:B------:R-:W-:Y:S06]  /*03a0*/  BAR.SYNC.DEFER_BLOCKING 0x0 ;  /* 0x0000000000007b1d */ /* 0x000fec0000010000 */
[----:B------:R-:W-:Y:S05]  /*03b0*/  @P2 EXIT ;  /* 0x000000000000294d */ /* 0x000fea0003800000 */
[----:B0-----:R-:W0:Y:S04]  /*03c0*/  LDS R3, [R6] ;  /* 0x0000000006037984 */ /* 0x001e280000000800 */
[----:B0-----:R-:W-:Y:S01]  /*03d0*/  STG.E desc[UR6][R4.64], R3 ;  /* 0x0000000304007986 */ /* 0x001fe2000c101906 */
[----:B------:R-:W-:Y:S05]  /*03e0*/  EXIT ;  /* 0x000000000000794d */ /* 0x000fea0003800000 */
        .weak           $__internal_0_$__cuda_sm3x_div_rn_noftz_f32_slowpath
        .type           $__internal_0_$__cuda_sm3x_div_rn_noftz_f32_slowpath,@function
        .size           $__internal_0_$__cuda_sm3x_div_rn_noftz_f32_slowpath,(.L_x_16 - $__internal_0_$__cuda_sm3x_div_rn_noftz_f32_slowpath)
$__internal_0_$__cuda_sm3x_div_rn_noftz_f32_slowpath:
[----:B------:R-:W-:Y:S01]  /*03f0*/  SHF.R.U32.HI R11, RZ, 0x17, R13 ;  /* 0x00000017ff0b7819 */ /* 0x000fe2000001160d */
[----:B------:R-:W-:Y:S01]  /*0400*/  BSSY.RECONVERGENT B2, `(.L_x_4) ;  /* 0x0000064000027945 */ /* 0x000fe20003800200 */
[--C-:B------:R-:W-:Y:S01]  /*0410*/  SHF.R.U32.HI R3, RZ, 0x17, R0.reuse ;  /* 0x00000017ff037819 */ /* 0x100fe20000011600 */
[----:B------:R-:W-:Y:S01]  /*0420*/  IMAD.MOV.U32 R14, RZ, RZ, R0 ;  /* 0x000000ffff0e7224 */ /* 0x000fe200078e0000 */
[----:B------:R-:W-:Y:S02]  /*0430*/  LOP3.LUT R11, R11, 0xff, RZ, 0xc0, !PT ;  /* 0x000000ff0b0b7812 */ /* 0x000fe400078ec0ff */
[----:B------:R-:W-:-:S03]  /*0440*/  LOP3.LUT R12, R3, 0xff, RZ, 0xc0, !PT ;  /* 0x000000ff030c7812 */ /* 0x000fc600078ec0ff */
[----:B------:R-:W-:Y:S02]  /*0450*/  VIADD R16, R11, 0xffffffff ;  /* 0xffffffff0b107836 */ /* 0x000fe40000000000 */
[----:B------:R-:W-:-:S03]  /*0460*/  VIADD R15, R12, 0xffffffff ;  /* 0xffffffff0c0f7836 */ /* 0x000fc60000000000 */
[----:B------:R-:W-:-:S04]  /*0470*/  ISETP.GT.U32.AND P0, PT, R16, 0xfd, PT ;  /* 0x000000fd1000780c */ /* 0x000fc80003f04070 */
[----:B------:R-:W-:-:S13]  /*0480*/  ISETP.GT.U32.OR P0, PT, R15, 0xfd, P0 ;  /* 0x000000fd0f00780c */ /* 0x000fda0000704470 */
[----:B------:R-:W-:Y:S01]  /*0490*/  @!P0 IMAD.MOV.U32 R10, RZ, RZ, RZ ;  /* 0x000000ffff0a8224 */ /* 0x000fe200078e00ff */
[----:B------:R-:W-:Y:S06]  /*04a0*/  @!P0 BRA `(.L_x_5) ;  /* 0x0000000000608947 */ /* 0x000fec0003800000 */
[----:B------:R-:W-:Y:S01]  /*04b0*/  FSETP.GTU.FTZ.AND P0, PT, |R0|, +INF , PT ;  /* 0x7f8000000000780b */ /* 0x000fe20003f1c200 */
[----:B------:R-:W-:Y:S01]  /*04c0*/  IMAD.MOV.U32 R3, RZ, RZ, R13 ;  /* 0x000000ffff037224 */ /* 0x000fe200078e000d */
[----:B------:R-:W-:-:S04]  /*04d0*/  FSETP.GTU.FTZ.AND P1, PT, |R13|, +INF , PT ;  /* 0x7f8000000d00780b */ /* 0x000fc80003f3c200 */
[----:B------:R-:W-:-:S13]  /*04e0*/  PLOP3.LUT P0, PT, P0, P1, PT, 0xf8, 0x8f ;  /* 0x00000000008f781c */ /* 0x000fda0000703f70 */
[----:B------:R-:W-:Y:S05]  /*04f0*/  @P0 BRA `(.L_x_6) ;  /* 0x00000004004c0947 */ /* 0x000fea0003800000 */
[----:B------:R-:W-:-:S13]  /*0500*/  LOP3.LUT P0, RZ, R13, 0x7fffffff, R14, 0xc8, !PT ;  /* 0x7fffffff0dff7812 */ /* 0x000fda000780c80e */
[----:B------:R-:W-:Y:S05]  /*0510*/  @!P0 BRA `(.L_x_7) ;  /* 0x00000004003c8947 */ /* 0x000fea0003800000 */
[C---:B------:R-:W-:Y:S02]  /*0520*/  FSETP.NEU.FTZ.AND P3, PT, |R0|.reuse, +INF , PT ;  /* 0x7f8000000000780b */ /* 0x040fe40003f7d200 */
[----:B------:R-:W-:Y:S02]  /*0530*/  FSETP.NEU.FTZ.AND P1, PT, |R3|, +INF , PT ;  /* 0x7f8000000300780b */ /* 0x000fe40003f3d200 */
[----:B------:R-:W-:-:S11]  /*0540*/  FSETP.NEU.FTZ.AND P0, PT, |R0|, +INF , PT ;  /* 0x7f8000000000780b */ /* 0x000fd60003f1d200 */
[----:B------:R-:W-:Y:S05]  /*0550*/  @!P1 BRA !P3, `(.L_x_7) ;  /* 0x00000004002c9947 */ /* 0x000fea0005800000 */
[----:B------:R-:W-:-:S04]  /*0560*/  LOP3.LUT P3, RZ, R14, 0x7fffffff, RZ, 0xc0, !PT ;  /* 0x7fffffff0eff7812 */ /* 0x000fc8000786c0ff */
[----:B------:R-:W-:-:S13]  /*0570*/  PLOP3.LUT P1, PT, P1, P3, PT, 0x2f, 0xf2 ;  /* 0x0000000000f2781c */ /* 0x000fda0000f26577 */
[----:B------:R-:W-:Y:S05]  /*0580*/  @P1 BRA `(.L_x_8) ;  /* 0x0000000400181947 */ /* 0x000fea0003800000 */
[----:B------:R-:W-:-:S04]  /*0590*/  LOP3.LUT P1, RZ, R13, 0x7fffffff, RZ, 0xc0, !PT ;  /* 0x7fffffff0dff7812 */ /* 0x000fc8000782c0ff */
[----:B------:R-:W-:-:S13]  /*05a0*/  PLOP3.LUT P0, PT, P0, P1, PT, 0x2f, 0xf2 ;  /* 0x0000000000f2781c */ /* 0x000fda0000702577 */
[----:B------:R-:W-:Y:S05]  /*05b0*/  @P0 BRA `(.L_x_9) ;  /* 0x0000000400000947 */ /* 0x000fea0003800000 */
[----:B------:R-:W-:Y:S02]  /*05c0*/  ISETP.GE.AND P0, PT, R15, RZ, PT ;  /* 0x000000ff0f00720c */ /* 0x000fe40003f06270 */
[----:B------:R-:W-:-:S11]  /*05d0*/  ISETP.GE.AND P1, PT, R16, RZ, PT ;  /* 0x000000ff1000720c */ /* 0x000fd60003f26270 */
[----:B------:R-:W-:Y:S02]  /*05e0*/  @P0 IMAD.MOV.U32 R10, RZ, RZ, RZ ;  /* 0x000000ffff0a0224 */ /* 0x000fe400078e00ff */
[----:B------:R-:W-:Y:S01]  /*05f0*/  @!P0 FFMA R14, R0, 1.84467440737095516160e+19, RZ ;  /* 0x5f800000000e8823 */ /* 0x000fe200000000ff */
[----:B------:R-:W-:Y:S02]  /*0600*/  @!P0 IMAD.MOV.U32 R10, RZ, RZ, -0x40 ;  /* 0xffffffc0ff0a8424 */ /* 0x000fe400078e00ff */
[----:B------:R-:W-:Y:S02]  /*0610*/  @!P1 FFMA R13, R3, 1.84467440737095516160e+19, RZ ;  /* 0x5f800000030d9823 */ /* 0x000fe400000000ff */
[----:B------:R-:W-:-:S07]  /*0620*/  @!P1 VIADD R10, R10, 0x40 ;  /* 0x000000400a0a9836 */ /* 0x000fce0000000000 */
.L_x_5:
[----:B------:R-:W-:Y:S01]  /*0630*/  LEA R0, R11, 0xc0800000, 0x17 ;  /* 0xc08000000b007811 */ /* 0x000fe200078eb8ff */
[----:B------:R-:W-:Y:S01]  /*0640*/  VIADD R12, R12, 0xffffff81 ;  /* 0xffffff810c0c7836 */ /* 0x000fe20000000000 */
[----:B------:R-:W-:Y:S03]  /*0650*/  BSSY.RECONVERGENT B3, `(.L_x_10) ;  /* 0x0000035000037945 */ /* 0x000fe60003800200 */
[----:B------:R-:W-:Y:S01]  /*0660*/  IMAD.IADD R13, R13, 0x1, -R0 ;  /* 0x000000010d0d7824 */ /* 0x000fe200078e0a00 */
[C---:B------:R-:W-:Y:S01]  /*0670*/  IADD3 R11, PT, PT, R12.reuse, 0x7f, -R11 ;  /* 0x0000007f0c0b7810 */ /* 0x040fe20007ffe80b */
[----:B------:R-:W-:Y:S02]  /*0680*/  IMAD R0, R12, -0x800000, R14 ;  /* 0xff8000000c007824 */ /* 0x000fe400078e020e */
[----:B------:R-:W0:Y:S01]  /*0690*/  MUFU.RCP R3, R13 ;  /* 0x0000000d00037308 */ /* 0x000e220000001000 */
[----:B------:R-:W-:Y:S01]  /*06a0*/  FADD.FTZ R15, -R13, -RZ ;  /* 0x800000ff0d0f7221 */ /* 0x000fe20000010100 */
[----:B------:R-:W-:-:S03]  /*06b0*/  IMAD.IADD R11, R11, 0x1, R10 ;  /* 0x000000010b0b7824 */ /* 0x000fc600078e020a */
[----:B0-----:R-:W-:-:S04]  /*06c0*/  FFMA R16, R3, R15, 1 ;  /* 0x3f80000003107423 */ /* 0x001fc8000000000f */
[----:B------:R-:W-:-:S04]  /*06d0*/  FFMA R16, R3, R16, R3 ;  /* 0x0000001003107223 */ /* 0x000fc80000000003 */
[----:B------:R-:W-:-:S04]  /*06e0*/  FFMA R3, R0, R16, RZ ;  /* 0x0000001000037223 */ /* 0x000fc800000000ff */
[----:B------:R-:W-:-:S04]  /*06f0*/  FFMA R14, R15, R3, R0 ;  /* 0x000000030f0e7223 */ /* 0x000fc80000000000 */
[----:B------:R-:W-:-:S04]  /*0700*/  FFMA R17, R16, R14, R3 ;  /* 0x0000000e10117223 */ /* 0x000fc80000000003 */
[----:B------:R-:W-:-:S04]  /*0710*/  FFMA R14, R15, R17, R0 ;  /* 0x000000110f0e7223 */ /* 0x000fc80000000000 */
[----:B------:R-:W-:-:S05]  /*0720*/  FFMA R0, R16, R14, R17 ;  /* 0x0000000e10007223 */ /* 0x000fca0000000011 */
[----:B------:R-:W-:-:S04]  /*0730*/  SHF.R.U32.HI R3, RZ, 0x17, R0 ;  /* 0x00000017ff037819 */ /* 0x000fc80000011600 */
[----:B------:R-:W-:-:S05]  /*0740*/  LOP3.LUT R3, R3, 0xff, RZ, 0xc0, !PT ;  /* 0x000000ff03037812 */ /* 0x000fca00078ec0ff */
[----:B------:R-:W-:-:S04]  /*0750*/  IMAD.IADD R13, R3, 0x1, R11 ;  /* 0x00000001030d7824 */ /* 0x000fc800078e020b */
[----:B------:R-:W-:-:S05]  /*0760*/  VIADD R3, R13, 0xffffffff ;  /* 0xffffffff0d037836 */ /* 0x000fca0000000000 */
[----:B------:R-:W-:-:S13]  /*0770*/  ISETP.GE.U32.AND P0, PT, R3, 0xfe, PT ;  /* 0x000000fe0300780c */ /* 0x000fda0003f06070 */
[----:B------:R-:W-:Y:S05]  /*0780*/  @!P0 BRA `(.L_x_11) ;  /* 0x0000000000808947 */ /* 0x000fea0003800000 */
[----:B------:R-:W-:-:S13]  /*0790*/  ISETP.GT.AND P0, PT, R13, 0xfe, PT ;  /* 0x000000fe0d00780c */ /* 0x000fda0003f04270 */
[----:B------:R-:W-:Y:S05]  /*07a0*/  @P0 BRA `(.L_x_12) ;  /* 0x00000000006c0947 */ /* 0x000fea0003800000 */
[----:B------:R-:W-:-:S13]  /*07b0*/  ISETP.GE.AND P0, PT, R13, 0x1, PT ;  /* 0x000000010d00780c */ /* 0x000fda0003f06270 */
[----:B------:R-:W-:Y:S05]  /*07c0*/  @P0 BRA `(.L_x_13) ;  /* 0x0000000000740947 */ /* 0x000fea0003800000 */
[----:B------:R-:W-:Y:S02]  /*07d0*/  ISETP.GE.AND P0, PT, R13, -0x18, PT ;  /* 0xffffffe80d00780c */ /* 0x000fe40003f06270 */
[----:B------:R-:W-:-:S11]  /*07e0*/  LOP3.LUT R0, R0, 0x80000000, RZ, 0xc0, !PT ;  /* 0x8000000000007812 */ /* 0x000fd600078ec0ff */
[----:B------:R-:W-:Y:S05]  /*07f0*/  @!P0 BRA `(.L_x_13) ;  /* 0x0000000000688947 */ /* 0x000fea0003800000 */
[CCC-:B------:R-:W-:Y:S01]  /*0800*/  FFMA.RZ R3, R16.reuse, R14.reuse, R17.reuse ;  /* 0x0000000e10037223 */ /* 0x1c0fe2000000c011 */
[C---:B------:R-:W-:Y:S02]  /*0810*/  VIADD R12, R13.reuse, 0x20 ;  /* 0x000000200d0c7836 */ /* 0x040fe40000000000 */
[CCC-:B------:R-:W-:Y:S01]  /*0820*/  FFMA.RM R10, R16.reuse, R14.reuse, R17.reuse ;  /* 0x0000000e100a7223 */ /* 0x1c0fe20000004011 */
[----:B------:R-:W-:Y:S02]  /*0830*/  ISETP.NE.AND P3, PT, R13, RZ, PT ;  /* 0x000000ff0d00720c */ /* 0x000fe40003f65270 */
[----:B------:R-:W-:Y:S01]  /*0840*/  LOP3.LUT R11, R3, 0x7fffff, RZ, 0xc0, !PT ;  /* 0x007fffff030b7812 */ /* 0x000fe200078ec0ff */
[----:B------:R-:W-:Y:S01]  /*0850*/  FFMA.RP R3, R16, R14, R17 ;  /* 0x0000000e10037223 */ /* 0x000fe20000008011 */
[----:B------:R-:W-:Y:S01]  /*0860*/  ISETP.NE.AND P1, PT, R13, RZ, PT ;  /* 0x000000ff0d00720c */ /* 0x000fe20003f25270 */
[----:B------:R-:W-:Y:S01]  /*0870*/  IMAD.MOV R13, RZ, RZ, -R13 ;  /* 0x000000ffff0d7224 */ /* 0x000fe200078e0a0d */
[----:B------:R-:W-:-:S02]  /*0880*/  LOP3.LUT R11, R11, 0x800000, RZ, 0xfc, !PT ;  /* 0x008000000b0b7812 */ /* 0x000fc400078efcff */
[----:B------:R-:W-:Y:S02]  /*0890*/  FSETP.NEU.FTZ.AND P0, PT, R3, R10, PT ;  /* 0x0000000a0300720b */ /* 0x000fe40003f1d000 */
[----:B------:R-:W-:Y:S02]  /*08a0*/  SHF.L.U32 R12, R11, R12, RZ ;  /* 0x0000000c0b0c7219 */ /* 0x000fe400000006ff */
[----:B------:R-:W-:Y:S02]  /*08b0*/  SEL R10, R13, RZ, P3 ;  /* 0x000000ff0d0a7207 */ /* 0x000fe40001800000 */
[----:B------:R-:W-:Y:S02]  /*08c0*/  ISETP.NE.AND P1, PT, R12, RZ, P1 ;  /* 0x000000ff0c00720c */ /* 0x000fe40000f25270 */
[----:B------:R-:W-:Y:S02]  /*08d0*/  SHF.R.U32.HI R10, RZ, R10, R11 ;  /* 0x0000000aff0a7219 */ /* 0x000fe4000001160b */
[----:B------:R-:W-:-:S02]  /*08e0*/  PLOP3.LUT P0, PT, P0, P1, PT, 0xf8, 0x8f ;  /* 0x00000000008f781c */ /* 0x000fc40000703f70 */
[----:B------:R-:W-:Y:S02]  /*08f0*/  SHF.R.U32.HI R12, RZ, 0x1, R10 ;  /* 0x00000001ff0c7819 */ /* 0x000fe4000001160a */
[----:B------:R-:W-:-:S04]  /*0900*/  SEL R3, RZ, 0x1, !P0 ;  /* 0x00000001ff037807 */ /* 0x000fc80004000000 */
[----:B------:R-:W-:-:S04]  /*0910*/  LOP3.LUT R3, R3, 0x1, R12, 0xf8, !PT ;  /* 0x0000000103037812 */ /* 0x000fc800078ef80c */
[----:B------:R-:W-:-:S05]  /*0920*/  LOP3.LUT R3, R3, R10, RZ, 0xc0, !PT ;  /* 0x0000000a03037212 */ /* 0x000fca00078ec0ff */
[----:B------:R-:W-:-:S05]  /*0930*/  IMAD.IADD R3, R12, 0x1, R3 ;  /* 0x000000010c037824 */ /* 0x000fca00078e0203 */
[----:B------:R-:W-:Y:S01]  /*0940*/  LOP3.LUT R0, R3, R0, RZ, 0xfc, !PT ;  /* 0x0000000003007212 */ /* 0x000fe200078efcff */
[----:B------:R-:W-:Y:S06]  /*0950*/  BRA `(.L_x_13) ;  /* 0x0000000000107947 */ /* 0x000fec0003800000 */
.L_x_12:
[----:B------:R-:W-:-:S04]  /*0960*/  LOP3.LUT R0, R0, 0x80000000, RZ, 0xc0, !PT ;  /* 0x8000000000007812 */ /* 0x000fc800078ec0ff */
[----:B------:R-:W-:Y:S01]  /*0970*/  LOP3.LUT R0, R0, 0x7f800000, RZ, 0xfc, !PT ;  /* 0x7f80000000007812 */ /* 0x000fe200078efcff */
[----:B------:R-:W-:Y:S06]  /*0980*/  BRA `(.L_x_13) ;  /* 0x0000000000047947 */ /* 0x000fec0003800000 */
.L_x_11:
[----:B------:R-:W-:-:S07]  /*0990*/  IMAD R0, R11, 0x800000, R0 ;  /* 0x008000000b007824 */ /* 0x000fce00078e0200 */
.L_x_13:
[----:B------:R-:W-:Y:S05]  /*09a0*/  BSYNC.RECONVERGENT B3 ;  /* 0x0000000000037941 */ /* 0x000fea0003800200 */
.L_x_10:
[----:B------:R-:W-:Y:S05]  /*09b0*/  BRA `(.L_x_14) ;  /* 0x0000000000207947 */ /* 0x000fea0003800000 */
.L_x_9:
[----:B------:R-:W-:-:S04]  /*09c0*/  LOP3.LUT R0, R13, 0x80000000, R14, 0x48, !PT ;  /* 0x800000000d007812 */ /* 0x000fc800078e480e */
[----:B------:R-:W-:Y:S01]  /*09d0*/  LOP3.LUT R0, R0, 0x7f800000, RZ, 0xfc, !PT ;  /* 0x7f80000000007812 */ /* 0x000fe200078efcff */
[----:B------:R-:W-:Y:S06]  /*09e0*/  BRA `(.L_x_14) ;  /* 0x0000000000147947 */ /* 0x000fec0003800000 */
.L_x_8:
[----:B------:R-:W-:Y:S01]  /*09f0*/  LOP3.LUT R0, R13, 0x80000000, R14, 0x48, !PT ;  /* 0x800000000d007812 */ /* 0x000fe200078e480e */
[----:B------:R-:W-:Y:S06]  /*0a00*/  BRA `(.L_x_14) ;  /* 0x00000000000c7947 */ /* 0x000fec0003800000 */
.L_x_7:
[----:B------:R-:W0:Y:S01]  /*0a10*/  MUFU.RSQ R0, -QNAN ;  /* 0xffc0000000007908 */ /* 0x000e220000001400 */
[----:B------:R-:W-:Y:S05]  /*0a20*/  BRA `(.L_x_14) ;  /* 0x0000000000047947 */ /* 0x000fea0003800000 */
.L_x_6:
[----:B------:R-:W-:-:S07]  /*0a30*/  FADD.FTZ R0, R0, R3 ;  /* 0x0000000300007221 */ /* 0x000fce0000010000 */
.L_x_14:
[----:B------:R-:W-:Y:S05]  /*0a40*/  BSYNC.RECONVERGENT B2 ;  /* 0x0000000000027941 */ /* 0x000fea0003800200 */
.L_x_4:
[----:B------:R-:W-:Y:S02]  /*0a50*/  IMAD.MOV.U32 R10, RZ, RZ, R8 ;  /* 0x000000ffff0a7224 */ /* 0x000fe400078e0008 */
[----:B------:R-:W-:-:S04]  /*0a60*/  IMAD.MOV.U32 R11, RZ, RZ, 0x0 ;  /* 0x00000000ff0b7424 */ /* 0x000fc800078e00ff */
[----:B0-----:R-:W-:Y:S05]  /*0a70*/  RET.REL.NODEC R10 `(_Z20gaussian_eliminationPfii) ;  /* 0xfffffff40a607950 */ /* 0x001fea0003c3ffff */
.L_x_15:
[----:B------:R-:W-:-:S00]  /*0a80*/  BRA `(.L_x_15) ;  /* 0xfffffffc00fc7947 */ /* 0x000fc0000383ffff */
[----:B------:R-:W-:-:S00]  /*0a90*/  NOP ;  /* 0x0000000000007918 */ /* 0x000fc00000000000 */
        /* <DEDUP_REMOVED lines=14> */
.L_x_16:


//--------------------- .nv.shared._Z20gaussian_eliminationPfii --------------------------
	.section	.nv.shared._Z20gaussian_eliminationPfii,"aw",@nobits
	.sectionflags	@""
	.align	4
.nv.shared._Z20gaussian_eliminationPfii:
	.zero		5120


//--------------------- .nv.shared.reserved.0     --------------------------
	.section	.nv.shared.reserved.0,"aw",@nobits
	.weak		__nv_reservedSMEM_offset_0_alias
	.size		__nv_reservedSMEM_offset_0_alias, 0, 64
	.other		__nv_reservedSMEM_offset_0_alias,@"STO_CUDA_RESERVED_SHARED STV_DEFAULT"
__nv_reservedSMEM_offset_0_alias:
	.zero		0
	.zero		64


//--------------------- .nv.constant0._Z20gaussian_eliminationPfii --------------------------
	.section	.nv.constant0._Z20gaussian_eliminationPfii,"a",@progbits
	.sectionflags	@""
	.align	4
.nv.constant0._Z20gaussian_eliminationPfii:
	.zero		912


//--------------------- SYMBOLS --------------------------

	.type		.nv.reservedSmem.offset0,@object
	.size		.nv.reservedSmem.offset0,0x4
	.type		.nv.reservedSmem.cap,@object
	.size		.nv.reservedSmem.cap,0x4
